//
// Generated by NVIDIA NVVM Compiler
//
// Compiler Build ID: CL-36424714
// Cuda compilation tools, release 13.0, V13.0.88
// Based on NVVM 20.0.0
//

.version 9.0
.target sm_100
.address_size 64

	// .globl	_Z7vectAddPcS_S_S_i

.visible .entry _Z7vectAddPcS_S_S_i(
	.param .u64 .ptr .align 1 _Z7vectAddPcS_S_S_i_param_0,
	.param .u64 .ptr .align 1 _Z7vectAddPcS_S_S_i_param_1,
	.param .u64 .ptr .align 1 _Z7vectAddPcS_S_S_i_param_2,
	.param .u64 .ptr .align 1 _Z7vectAddPcS_S_S_i_param_3,
	.param .u32 _Z7vectAddPcS_S_S_i_param_4
)
{
	.reg .b16 	%rs<6>;
	.reg .b32 	%r<5>;
	.reg .b64 	%rd<14>;

	ld.param.u64 	%rd1, [_Z7vectAddPcS_S_S_i_param_0];
	ld.param.u64 	%rd2, [_Z7vectAddPcS_S_S_i_param_1];
	ld.param.u64 	%rd3, [_Z7vectAddPcS_S_S_i_param_2];
	ld.param.u64 	%rd4, [_Z7vectAddPcS_S_S_i_param_3];
	cvta.to.global.u64 	%rd5, %rd4;
	cvta.to.global.u64 	%rd6, %rd3;
	cvta.to.global.u64 	%rd7, %rd2;
	cvta.to.global.u64 	%rd8, %rd1;
	mov.u32 	%r1, %ctaid.x;
	mov.u32 	%r2, %ntid.x;
	mov.u32 	%r3, %tid.x;
	mad.lo.s32 	%r4, %r1, %r2, %r3;
	cvt.s64.s32 	%rd9, %r4;
	add.s64 	%rd10, %rd8, %rd9;
	ld.global.u8 	%rs1, [%rd10];
	add.s64 	%rd11, %rd7, %rd9;
	ld.global.u8 	%rs2, [%rd11];
	add.s16 	%rs3, %rs2, %rs1;
	add.s64 	%rd12, %rd6, %rd9;
	ld.global.u8 	%rs4, [%rd12];
	add.s16 	%rs5, %rs3, %rs4;
	add.s64 	%rd13, %rd5, %rd9;
	st.global.u8 	[%rd13], %rs5;
	ret;

}


// ===== COMPILED SASS (sm_100) =====

	.target	sm_100

	.elftype	@"ET_EXEC"


//--------------------- .note.nv.tkinfo           --------------------------
	.section	.note.nv.tkinfo,"",@"SHT_NOTE"
	.sectionflags	@"SHF_NOTE_NV_TKINFO"
	.tkinfo
        /*0018*/ 	.word	0x00000002
        /*0030*/ 	.string	""
        /*0030*/ 	.string	"ptxas"
        /*0030*/ 	.string	"Cuda compilation tools, release 13.0, V13.0.88"
        /*0030*/ 	.string	"Build cuda_13.0.r13.0/compiler.36424714_0"
        /*0030*/ 	.string	"-arch sm_100 -m 64 "



//--------------------- .note.nv.cuinfo           --------------------------
	.section	.note.nv.cuinfo,"",@"SHT_NOTE"
	.sectionflags	@"SHF_NOTE_NV_CUINFO"
        /*0018*/ 	.short	0x0002
        /*001a*/ 	.short	0x0064
        /*001c*/ 	.short	0x0082
	.zero		2


//--------------------- .nv.info                  --------------------------
	.section	.nv.info,"",@"SHT_CUDA_INFO"
	.align	4


	//----- nvinfo : EIATTR_REGCOUNT
	.align		4
        /*0000*/ 	.byte	0x04, 0x2f
        /*0002*/ 	.short	(.L_1 - .L_0)
	.align		4
.L_0:
        /*0004*/ 	.word	index@(_Z7vectAddPcS_S_S_i)
        /*0008*/ 	.word	0x0000000e


	//----- nvinfo : EIATTR_FRAME_SIZE
	.align		4
.L_1:
        /*000c*/ 	.byte	0x04, 0x11
        /*000e*/ 	.short	(.L_3 - .L_2)
	.align		4
.L_2:
        /*0010*/ 	.word	index@(_Z7vectAddPcS_S_S_i)
        /*0014*/ 	.word	0x00000000


	//----- nvinfo : EIATTR_MIN_STACK_SIZE
	.align		4
.L_3:
        /*0018*/ 	.byte	0x04, 0x12
        /*001a*/ 	.short	(.L_5 - .L_4)
	.align		4
.L_4:
        /*001c*/ 	.word	index@(_Z7vectAddPcS_S_S_i)
        /*0020*/ 	.word	0x00000000
.L_5:


//--------------------- .nv.compat                --------------------------
	.section	.nv.compat,"",@"SHT_CUDA_COMPAT_INFO"
	.align	4
        /*0000*/ 	.byte	0x02, 0x09, 0x00, 0x00, 0x02, 0x02, 0x01, 0x00, 0x02, 0x05, 0x05, 0x00, 0x03, 0x07, 0x01, 0x01
        /*0010*/ 	.byte	0x02, 0x03, 0x00, 0x00, 0x02, 0x06, 0x01, 0x00, 0x04, 0x0b, 0x08, 0x00, 0x09, 0x00, 0x00, 0x00
        /*0020*/ 	.byte	0x00, 0x00, 0x00, 0x00


//--------------------- .nv.info._Z7vectAddPcS_S_S_i --------------------------
	.section	.nv.info._Z7vectAddPcS_S_S_i,"",@"SHT_CUDA_INFO"
	.sectionflags	@""
	.align	4


	//----- nvinfo : EIATTR_CUDA_API_VERSION
	.align		4
        /*0000*/ 	.byte	0x04, 0x37
        /*0002*/ 	.short	(.L_7 - .L_6)
.L_6:
        /*0004*/ 	.word	0x00000082


	//----- nvinfo : EIATTR_KPARAM_INFO
	.align		4
.L_7:
        /*0008*/ 	.byte	0x04, 0x17
        /*000a*/ 	.short	(.L_9 - .L_8)
.L_8:
        /*000c*/ 	.word	0x00000000
        /*0010*/ 	.short	0x0004
        /*0012*/ 	.short	0x0020
        /*0014*/ 	.byte	0x00, 0xf0, 0x11, 0x00


	//----- nvinfo : EIATTR_KPARAM_INFO
	.align		4
.L_9:
        /*0018*/ 	.byte	0x04, 0x17
        /*001a*/ 	.short	(.L_11 - .L_10)
.L_10:
        /*001c*/ 	.word	0x00000000
        /*0020*/ 	.short	0x0003
        /*0022*/ 	.short	0x0018
        /*0024*/ 	.byte	0x00, 0xf5, 0x21, 0x00


	//----- nvinfo : EIATTR_KPARAM_INFO
	.align		4
.L_11:
        /*0028*/ 	.byte	0x04, 0x17
        /*002a*/ 	.short	(.L_13 - .L_12)
.L_12:
        /*002c*/ 	.word	0x00000000
        /*0030*/ 	.short	0x0002
        /*0032*/ 	.short	0x0010
        /*0034*/ 	.byte	0x00, 0xf5, 0x21, 0x00


	//----- nvinfo : EIATTR_KPARAM_INFO
	.align		4
.L_13:
        /*0038*/ 	.byte	0x04, 0x17
        /*003a*/ 	.short	(.L_15 - .L_14)
.L_14:
        /*003c*/ 	.word	0x00000000
        /*0040*/ 	.short	0x0001
        /*0042*/ 	.short	0x0008
        /*0044*/ 	.byte	0x00, 0xf5, 0x21, 0x00


	//----- nvinfo : EIATTR_KPARAM_INFO
	.align		4
.L_15:
        /*0048*/ 	.byte	0x04, 0x17
        /*004a*/ 	.short	(.L_17 - .L_16)
.L_16:
        /*004c*/ 	.word	0x00000000
        /*0050*/ 	.short	0x0000
        /*0052*/ 	.short	0x0000
        /*0054*/ 	.byte	0x00, 0xf5, 0x21, 0x00


	//----- nvinfo : EIATTR_SPARSE_MMA_MASK
	.align		4
.L_17:
        /*0058*/ 	.byte	0x03, 0x50
        /*005a*/ 	.short	0x0000


	//----- nvinfo : EIATTR_MAXREG_COUNT
	.align		4
        /*005c*/ 	.byte	0x03, 0x1b
        /*005e*/ 	.short	0x00ff


	//----- nvinfo : EIATTR_MERCURY_ISA_VERSION
	.align		4
        /*0060*/ 	.byte	0x03, 0x5f
        /*0062*/ 	.short	0x0101


	//----- nvinfo : EIATTR_VRC_CTA_INIT_COUNT
	.align		4
        /*0064*/ 	.byte	0x02, 0x4a
	.zero		1
	.zero		1


	//----- nvinfo : EIATTR_EXIT_INSTR_OFFSETS
	.align		4
        /*0068*/ 	.byte	0x04, 0x1c
        /*006a*/ 	.short	(.L_19 - .L_18)


	//   ....[0]....
.L_18:
        /*006c*/ 	.word	0x00000160


	//----- nvinfo : EIATTR_CBANK_PARAM_SIZE
	.align		4
.L_19:
        /*0070*/ 	.byte	0x03, 0x19
        /*0072*/ 	.short	0x0024


	//----- nvinfo : EIATTR_PARAM_CBANK
	.align		4
        /*0074*/ 	.byte	0x04, 0x0a
        /*0076*/ 	.short	(.L_21 - .L_20)
	.align		4
.L_20:
        /*0078*/ 	.word	index@(.nv.constant0._Z7vectAddPcS_S_S_i)
        /*007c*/ 	.short	0x0380
        /*007e*/ 	.short	0x0024


	//----- nvinfo : EIATTR_SW_WAR
	.align		4
.L_21:
        /*0080*/ 	.byte	0x04, 0x36
        /*0082*/ 	.short	(.L_23 - .L_22)
.L_22:
        /*0084*/ 	.word	0x00000008
.L_23:


//--------------------- .nv.callgraph             --------------------------
	.section	.nv.callgraph,"",@"SHT_CUDA_CALLGRAPH"
	.align	4
	.sectionentsize	8
	.align		4
        /*0000*/ 	.word	0x00000000
	.align		4
        /*0004*/ 	.word	0xffffffff
	.align		4
        /*0008*/ 	.word	0x00000000
	.align		4
        /*000c*/ 	.word	0xfffffffe
	.align		4
        /*0010*/ 	.word	0x00000000
	.align		4
        /*0014*/ 	.word	0xfffffffd
	.align		4
        /*0018*/ 	.word	0x00000000
	.align		4
        /*001c*/ 	.word	0xfffffffc


//--------------------- .text._Z7vectAddPcS_S_S_i --------------------------
	.section	.text._Z7vectAddPcS_S_S_i,"ax",@progbits
	.align	128
        .global         _Z7vectAddPcS_S_S_i
        .type           _Z7vectAddPcS_S_S_i,@function
        .size           _Z7vectAddPcS_S_S_i,(.L_x_1 - _Z7vectAddPcS_S_S_i)
        .other          _Z7vectAddPcS_S_S_i,@"STO_CUDA_ENTRY STV_DEFAULT"
_Z7vectAddPcS_S_S_i:
.text._Z7vectAddPcS_S_S_i:
[----:B------:R-:W-:Y:S01]  /*0000*/  LDC R1, c[0x0][0x37c] ;  /* 0x0000df00ff017b82 */ /* 0x000fe20000000800 */
[----:B------:R-:W0:Y:S07]  /*0010*/  S2R R3, SR_TID.X ;  /* 0x0000000000037919 */ /* 0x000e2e0000002100 */
[----:B------:R-:W0:Y:S01]  /*0020*/  S2UR UR4, SR_CTAID.X ;  /* 0x00000000000479c3 */ /* 0x000e220000002500 */
[----:B------:R-:W1:Y:S01]  /*0030*/  LDCU.128 UR8, c[0x0][0x380] ;  /* 0x00007000ff0877ac */ /* 0x000e620008000c00 */
[----:B------:R-:W2:Y:S06]  /*0040*/  LDCU.128 UR12, c[0x0][0x390] ;  /* 0x00007200ff0c77ac */ /* 0x000eac0008000c00 */
[----:B------:R-:W0:Y:S02]  /*0050*/  LDC R8, c[0x0][0x360] ;  /* 0x0000d800ff087b82 */ /* 0x000e240000000800 */
[----:B0-----:R-:W-:Y:S01]  /*0060*/  IMAD R8, R8, UR4, R3 ;  /* 0x0000000408087c24 */ /* 0x001fe2000f8e0203 */
[----:B------:R-:W0:Y:S04]  /*0070*/  LDCU.64 UR4, c[0x0][0x358] ;  /* 0x00006b00ff0477ac */ /* 0x000e280008000a00 */
[----:B------:R-:W-:-:S02]  /*0080*/  SHF.R.S32.HI R0, RZ, 0x1f, R8 ;  /* 0x0000001fff007819 */ /* 0x000fc40000011408 */
[C---:B-1----:R-:W-:Y:S02]  /*0090*/  IADD3 R4, P1, PT, R8.reuse, UR10, RZ ;  /* 0x0000000a08047c10 */ /* 0x042fe4000ff3e0ff */
[C---:B------:R-:W-:Y:S02]  /*00a0*/  IADD3 R2, P0, PT, R8.reuse, UR8, RZ ;  /* 0x0000000808027c10 */ /* 0x040fe4000ff1e0ff */
[----:B--2---:R-:W-:Y:S02]  /*00b0*/  IADD3 R6, P2, PT, R8, UR12, RZ ;  /* 0x0000000c08067c10 */ /* 0x004fe4000ff5e0ff */
[C---:B------:R-:W-:Y:S02]  /*00c0*/  IADD3.X R5, PT, PT, R0.reuse, UR11, RZ, P1, !PT ;  /* 0x0000000b00057c10 */ /* 0x040fe40008ffe4ff */
[C---:B------:R-:W-:Y:S02]  /*00d0*/  IADD3.X R3, PT, PT, R0.reuse, UR9, RZ, P0, !PT ;  /* 0x0000000900037c10 */ /* 0x040fe400087fe4ff */
[----:B------:R-:W-:-:S02]  /*00e0*/  IADD3.X R7, PT, PT, R0, UR13, RZ, P2, !PT ;  /* 0x0000000d00077c10 */ /* 0x000fc400097fe4ff */
[----:B0-----:R-:W2:Y:S04]  /*00f0*/  LDG.E.U8 R5, desc[UR4][R4.64] ;  /* 0x0000000404057981 */ /* 0x001ea8000c1e1100 */
[----:B------:R-:W2:Y:S04]  /*0100*/  LDG.E.U8 R2, desc[UR4][R2.64] ;  /* 0x0000000402027981 */ /* 0x000ea8000c1e1100 */
[----:B------:R-:W2:Y:S01]  /*0110*/  LDG.E.U8 R6, desc[UR4][R6.64] ;  /* 0x0000000406067981 */ /* 0x000ea2000c1e1100 */
[----:B------:R-:W-:-:S04]  /*0120*/  IADD3 R8, P0, PT, R8, UR14, RZ ;  /* 0x0000000e08087c10 */ /* 0x000fc8000ff1e0ff */
[----:B------:R-:W-:Y:S02]  /*0130*/  IADD3.X R9, PT, PT, R0, UR15, RZ, P0, !PT ;  /* 0x0000000f00097c10 */ /* 0x000fe400087fe4ff */
[----:B--2---:R-:W-:-:S05]  /*0140*/  IADD3 R11, PT, PT, R6, R5, R2 ;  /* 0x00000005060b7210 */ /* 0x004fca0007ffe002 */
[----:B------:R-:W-:Y:S01]  /*0150*/  STG.E.U8 desc[UR4][R8.64], R11 ;  /* 0x0000000b08007986 */ /* 0x000fe2000c101104 */
[----:B------:R-:W-:Y:S05]  /*0160*/  EXIT ;  /* 0x000000000000794d */ /* 0x000fea0003800000 */
.L_x_0:
[----:B------:R-:W-:-:S00]  /*0170*/  BRA `(.L_x_0) ;  /* 0xfffffffc00fc7947 */ /* 0x000fc0000383ffff */
[----:B------:R-:W-:-:S00]  /*0180*/  NOP ;  /* 0x0000000000007918 */ /* 0x000fc00000000000 */
[----:B------:R-:W-:-:S00]  /*0190*/  NOP ;  /* 0x0000000000007918 */ /* 0x000fc00000000000 */
[----:B------:R-:W-:-:S00]  /*01a0*/  NOP ;  /* 0x0000000000007918 */ /* 0x000fc00000000000 */
[----:B------:R-:W-:-:S00]  /*01b0*/  NOP ;  /* 0x0000000000007918 */ /* 0x000fc00000000000 */
[----:B------:R-:W-:-:S00]  /*01c0*/  NOP ;  /* 0x0000000000007918 */ /* 0x000fc00000000000 */
[----:B------:R-:W-:-:S00]  /*01d0*/  NOP ;  /* 0x0000000000007918 */ /* 0x000fc00000000000 */
[----:B------:R-:W-:-:S00]  /*01e0*/  NOP ;  /* 0x0000000000007918 */ /* 0x000fc00000000000 */
[----:B------:R-:W-:-:S00]  /*01f0*/  NOP ;  /* 0x0000000000007918 */ /* 0x000fc00000000000 */
.L_x_1:


//--------------------- .nv.shared.reserved.0     --------------------------
	.section	.nv.shared.reserved.0,"aw",@nobits
	.weak		__nv_reservedSMEM_offset_0_alias
	.size		__nv_reservedSMEM_offset_0_alias, 0, 64
	.other		__nv_reservedSMEM_offset_0_alias,@"STO_CUDA_RESERVED_SHARED STV_DEFAULT"
__nv_reservedSMEM_offset_0_alias:
	.zero		0
	.zero		64


//--------------------- .nv.constant0._Z7vectAddPcS_S_S_i --------------------------
	.section	.nv.constant0._Z7vectAddPcS_S_S_i,"a",@progbits
	.sectionflags	@""
	.align	4
.nv.constant0._Z7vectAddPcS_S_S_i:
	.zero		932


//--------------------- SYMBOLS --------------------------

	.type		.nv.reservedSmem.offset0,@object
	.size		.nv.reservedSmem.offset0,0x4
